//
// Generated by NVIDIA NVVM Compiler
//
// Compiler Build ID: CL-36424714
// Cuda compilation tools, release 13.0, V13.0.88
// Based on NVVM 20.0.0
//

.version 9.0
.target sm_100
.address_size 64

	// .globl	_Z11printKernelv
.extern .func  (.param .b32 func_retval0) vprintf
(
	.param .b64 vprintf_param_0,
	.param .b64 vprintf_param_1
)
;
.global .align 1 .b8 $str[139] = {116, 104, 114, 101, 97, 100, 73, 100, 120, 46, 120, 61, 37, 100, 44, 32, 116, 104, 114, 101, 97, 100, 73, 100, 120, 46, 121, 61, 37, 100, 44, 32, 116, 104, 114, 101, 97, 100, 73, 100, 120, 46, 122, 61, 37, 100, 59, 32, 9, 32, 98, 108, 111, 99, 107, 73, 100, 120, 46, 120, 61, 37, 100, 44, 32, 98, 108, 111, 99, 107, 73, 100, 120, 46, 121, 61, 37, 100, 44, 32, 98, 108, 111, 99, 107, 73, 100, 120, 46, 122, 61, 37, 100, 59, 32, 9, 32, 103, 114, 105, 100, 68, 105, 109, 46, 120, 61, 37, 100, 44, 32, 103, 114, 105, 100, 68, 105, 109, 46, 121, 61, 37, 100, 44, 32, 103, 114, 105, 100, 68, 105, 109, 46, 122, 61, 37, 100, 10};

.visible .entry _Z11printKernelv()
{
	.local .align 8 .b8 	__local_depot0[40];
	.reg .b64 	%SP;
	.reg .b64 	%SPL;
	.reg .b32 	%r<12>;
	.reg .b64 	%rd<5>;

	mov.u64 	%SPL, __local_depot0;
	cvta.local.u64 	%SP, %SPL;
	add.u64 	%rd1, %SP, 0;
	add.u64 	%rd2, %SPL, 0;
	mov.u32 	%r1, %tid.x;
	mov.u32 	%r2, %tid.y;
	mov.u32 	%r3, %tid.z;
	mov.u32 	%r4, %ctaid.x;
	mov.u32 	%r5, %ctaid.y;
	mov.u32 	%r6, %ctaid.z;
	mov.u32 	%r7, %nctaid.x;
	mov.u32 	%r8, %nctaid.y;
	mov.u32 	%r9, %nctaid.z;
	st.local.v2.u32 	[%rd2], {%r1, %r2};
	st.local.v2.u32 	[%rd2+8], {%r3, %r4};
	st.local.v2.u32 	[%rd2+16], {%r5, %r6};
	st.local.v2.u32 	[%rd2+24], {%r7, %r8};
	st.local.u32 	[%rd2+32], %r9;
	mov.u64 	%rd3, $str;
	cvta.global.u64 	%rd4, %rd3;
	{ // callseq 0, 0
	.param .b64 param0;
	st.param.b64 	[param0], %rd4;
	.param .b64 param1;
	st.param.b64 	[param1], %rd1;
	.param .b32 retval0;
	call.uni (retval0), 
	vprintf, 
	(
	param0, 
	param1
	);
	ld.param.b32 	%r10, [retval0];
	} // callseq 0
	ret;

}


// ===== COMPILED SASS (sm_100) =====

	.target	sm_100

	.elftype	@"ET_EXEC"


//--------------------- .note.nv.tkinfo           --------------------------
	.section	.note.nv.tkinfo,"",@"SHT_NOTE"
	.sectionflags	@"SHF_NOTE_NV_TKINFO"
	.tkinfo
        /*0018*/ 	.word	0x00000002
        /*0030*/ 	.string	""
        /*0030*/ 	.string	"ptxas"
        /*0030*/ 	.string	"Cuda compilation tools, release 13.0, V13.0.88"
        /*0030*/ 	.string	"Build cuda_13.0.r13.0/compiler.36424714_0"
        /*0030*/ 	.string	"-arch sm_100 -m 64 "



//--------------------- .note.nv.cuinfo           --------------------------
	.section	.note.nv.cuinfo,"",@"SHT_NOTE"
	.sectionflags	@"SHF_NOTE_NV_CUINFO"
        /*0018*/ 	.short	0x0002
        /*001a*/ 	.short	0x0064
        /*001c*/ 	.short	0x0082
	.zero		2


//--------------------- .nv.info                  --------------------------
	.section	.nv.info,"",@"SHT_CUDA_INFO"
	.align	4


	//----- nvinfo : EIATTR_REGCOUNT
	.align		4
        /*0000*/ 	.byte	0x04, 0x2f
        /*0002*/ 	.short	(.L_2 - .L_1)
	.align		4
.L_1:
        /*0004*/ 	.word	index@(_Z11printKernelv)
        /*0008*/ 	.word	0x00000018


	//----- nvinfo : EIATTR_FRAME_SIZE
	.align		4
.L_2:
        /*000c*/ 	.byte	0x04, 0x11
        /*000e*/ 	.short	(.L_4 - .L_3)
	.align		4
.L_3:
        /*0010*/ 	.word	index@(_Z11printKernelv)
        /*0014*/ 	.word	0x00000028


	//----- nvinfo : EIATTR_MIN_STACK_SIZE
	.align		4
.L_4:
        /*0018*/ 	.byte	0x04, 0x12
        /*001a*/ 	.short	(.L_6 - .L_5)
	.align		4
.L_5:
        /*001c*/ 	.word	index@(_Z11printKernelv)
        /*0020*/ 	.word	0x00000028
.L_6:


//--------------------- .nv.compat                --------------------------
	.section	.nv.compat,"",@"SHT_CUDA_COMPAT_INFO"
	.align	4
        /*0000*/ 	.byte	0x02, 0x09, 0x00, 0x00, 0x02, 0x02, 0x01, 0x00, 0x02, 0x05, 0x05, 0x00, 0x03, 0x07, 0x01, 0x01
        /*0010*/ 	.byte	0x02, 0x03, 0x00, 0x00, 0x02, 0x06, 0x01, 0x00, 0x04, 0x0b, 0x08, 0x00, 0x09, 0x00, 0x00, 0x00
        /*0020*/ 	.byte	0x00, 0x00, 0x00, 0x00


//--------------------- .nv.info._Z11printKernelv --------------------------
	.section	.nv.info._Z11printKernelv,"",@"SHT_CUDA_INFO"
	.sectionflags	@""
	.align	4


	//----- nvinfo : EIATTR_CUDA_API_VERSION
	.align		4
        /*0000*/ 	.byte	0x04, 0x37
        /*0002*/ 	.short	(.L_8 - .L_7)
.L_7:
        /*0004*/ 	.word	0x00000082


	//----- nvinfo : EIATTR_SPARSE_MMA_MASK
	.align		4
.L_8:
        /*0008*/ 	.byte	0x03, 0x50
        /*000a*/ 	.short	0x0000


	//----- nvinfo : EIATTR_MAXREG_COUNT
	.align		4
        /*000c*/ 	.byte	0x03, 0x1b
        /*000e*/ 	.short	0x00ff


	//----- nvinfo : EIATTR_EXTERNS
	.align		4
        /*0010*/ 	.byte	0x04, 0x0f
        /*0012*/ 	.short	(.L_10 - .L_9)


	//   ....[0]....
	.align		4
.L_9:
        /*0014*/ 	.word	index@(vprintf)


	//----- nvinfo : EIATTR_MERCURY_ISA_VERSION
	.align		4
.L_10:
        /*0018*/ 	.byte	0x03, 0x5f
        /*001a*/ 	.short	0x0101


	//----- nvinfo : EIATTR_VRC_CTA_INIT_COUNT
	.align		4
        /*001c*/ 	.byte	0x02, 0x4a
	.zero		1
	.zero		1


	//----- nvinfo : EIATTR_SYSCALL_OFFSETS
	.align		4
        /*0020*/ 	.byte	0x04, 0x46
        /*0022*/ 	.short	(.L_12 - .L_11)


	//   ....[0]....
.L_11:
        /*0024*/ 	.word	0x000001a0


	//----- nvinfo : EIATTR_EXIT_INSTR_OFFSETS
	.align		4
.L_12:
        /*0028*/ 	.byte	0x04, 0x1c
        /*002a*/ 	.short	(.L_14 - .L_13)


	//   ....[0]....
.L_13:
        /*002c*/ 	.word	0x000001b0


	//----- nvinfo : EIATTR_SW_WAR
	.align		4
.L_14:
        /*0030*/ 	.byte	0x04, 0x36
        /*0032*/ 	.short	(.L_16 - .L_15)
.L_15:
        /*0034*/ 	.word	0x00000008
.L_16:


//--------------------- .nv.callgraph             --------------------------
	.section	.nv.callgraph,"",@"SHT_CUDA_CALLGRAPH"
	.align	4
	.sectionentsize	8
	.align		4
        /*0000*/ 	.word	0x00000000
	.align		4
        /*0004*/ 	.word	0xffffffff
	.align		4
        /*0008*/ 	.word	index@(_Z11printKernelv)
	.align		4
        /*000c*/ 	.word	index@(vprintf)
	.align		4
        /*0010*/ 	.word	0x00000000
	.align		4
        /*0014*/ 	.word	0xfffffffe
	.align		4
        /*0018*/ 	.word	0x00000000
	.align		4
        /*001c*/ 	.word	0xfffffffd
	.align		4
        /*0020*/ 	.word	0x00000000
	.align		4
        /*0024*/ 	.word	0xfffffffc


//--------------------- .nv.constant4             --------------------------
	.section	.nv.constant4,"a",@progbits
	.align	8
	.align		8
.nv.constant4:
        /*0000*/ 	.dword	vprintf
	.align		8
        /*0008*/ 	.dword	$str


//--------------------- .text._Z11printKernelv    --------------------------
	.section	.text._Z11printKernelv,"ax",@progbits
	.align	128
        .global         _Z11printKernelv
        .type           _Z11printKernelv,@function
        .size           _Z11printKernelv,(.L_x_2 - _Z11printKernelv)
        .other          _Z11printKernelv,@"STO_CUDA_ENTRY STV_DEFAULT"
_Z11printKernelv:
.text._Z11printKernelv:
[----:B------:R-:W0:Y:S01]  /*0000*/  LDC R1, c[0x0][0x37c] ;  /* 0x0000df00ff017b82 */ /* 0x000e220000000800 */
[----:B------:R-:W1:Y:S01]  /*0010*/  S2R R8, SR_TID.X ;  /* 0x0000000000087919 */ /* 0x000e620000002100 */
[----:B------:R-:W2:Y:S06]  /*0020*/  LDCU UR5, c[0x0][0x2fc] ;  /* 0x00005f80ff0577ac */ /* 0x000eac0008000800 */
[----:B------:R-:W3:Y:S01]  /*0030*/  LDC R14, c[0x0][0x370] ;  /* 0x0000dc00ff0e7b82 */ /* 0x000ee20000000800 */
[----:B0-----:R-:W-:Y:S01]  /*0040*/  VIADD R1, R1, 0xffffffd8 ;  /* 0xffffffd801017836 */ /* 0x001fe20000000000 */
[----:B------:R-:W1:Y:S01]  /*0050*/  S2R R9, SR_TID.Y ;  /* 0x0000000000097919 */ /* 0x000e620000002200 */
[----:B------:R-:W-:Y:S01]  /*0060*/  MOV R0, 0x0 ;  /* 0x0000000000007802 */ /* 0x000fe20000000f00 */
[----:B------:R-:W0:Y:S01]  /*0070*/  LDCU UR4, c[0x0][0x2f8] ;  /* 0x00005f00ff0477ac */ /* 0x000e220008000800 */
[----:B------:R-:W4:Y:S03]  /*0080*/  S2R R10, SR_TID.Z ;  /* 0x00000000000a7919 */ /* 0x000f260000002300 */
[----:B------:R-:W3:Y:S01]  /*0090*/  LDC R15, c[0x0][0x374] ;  /* 0x0000dd00ff0f7b82 */ /* 0x000ee20000000800 */
[----:B------:R-:W5:Y:S01]  /*00a0*/  LDCU.64 UR6, c[0x4][0x8] ;  /* 0x01000100ff0677ac */ /* 0x000f620008000a00 */
[----:B------:R-:W4:Y:S01]  /*00b0*/  S2R R11, SR_CTAID.X ;  /* 0x00000000000b7919 */ /* 0x000f220000002500 */
[----:B------:R-:W4:Y:S05]  /*00c0*/  S2R R12, SR_CTAID.Y ;  /* 0x00000000000c7919 */ /* 0x000f2a0000002600 */
[----:B------:R-:W4:Y:S01]  /*00d0*/  LDC R16, c[0x0][0x378] ;  /* 0x0000de00ff107b82 */ /* 0x000f220000000800 */
[----:B------:R-:W4:Y:S01]  /*00e0*/  S2R R13, SR_CTAID.Z ;  /* 0x00000000000d7919 */ /* 0x000f220000002700 */
[----:B0-----:R-:W-:-:S06]  /*00f0*/  IADD3 R6, P0, PT, R1, UR4, RZ ;  /* 0x0000000401067c10 */ /* 0x001fcc000ff1e0ff */
[----:B------:R0:W0:Y:S01]  /*0100*/  LDC.64 R2, c[0x4][R0] ;  /* 0x0100000000027b82 */ /* 0x0000220000000a00 */
[----:B-----5:R-:W-:Y:S01]  /*0110*/  IMAD.U32 R4, RZ, RZ, UR6 ;  /* 0x00000006ff047e24 */ /* 0x020fe2000f8e00ff */
[----:B------:R-:W-:Y:S01]  /*0120*/  MOV R5, UR7 ;  /* 0x0000000700057c02 */ /* 0x000fe20008000f00 */
[----:B--2---:R-:W-:Y:S01]  /*0130*/  IMAD.X R7, RZ, RZ, UR5, P0 ;  /* 0x00000005ff077e24 */ /* 0x004fe200080e06ff */
[----:B---3--:R2:W-:Y:S04]  /*0140*/  STL.64 [R1+0x18], R14 ;  /* 0x0000180e01007387 */ /* 0x0085e80000100a00 */
[----:B-1----:R2:W-:Y:S04]  /*0150*/  STL.64 [R1], R8 ;  /* 0x0000000801007387 */ /* 0x0025e80000100a00 */
[----:B----4-:R2:W-:Y:S04]  /*0160*/  STL [R1+0x20], R16 ;  /* 0x0000201001007387 */ /* 0x0105e80000100800 */
[----:B------:R2:W-:Y:S04]  /*0170*/  STL.64 [R1+0x8], R10 ;  /* 0x0000080a01007387 */ /* 0x0005e80000100a00 */
[----:B------:R2:W-:Y:S02]  /*0180*/  STL.64 [R1+0x10], R12 ;  /* 0x0000100c01007387 */ /* 0x0005e40000100a00 */
[----:B------:R-:W-:-:S07]  /*0190*/  LEPC R20, `(.L_x_0) ;  /* 0x000000001014794e */ /* 0x000fce0000000000 */
[----:B0-2---:R-:W-:Y:S05]  /*01a0*/  CALL.ABS.NOINC R2 ;  /* 0x0000000002007343 */ /* 0x005fea0003c00000 */
.L_x_0:
[----:B------:R-:W-:Y:S05]  /*01b0*/  EXIT ;  /* 0x000000000000794d */ /* 0x000fea0003800000 */
.L_x_1:
[----:B------:R-:W-:-:S00]  /*01c0*/  BRA `(.L_x_1) ;  /* 0xfffffffc00fc7947 */ /* 0x000fc0000383ffff */
[----:B------:R-:W-:-:S00]  /*01d0*/  NOP ;  /* 0x0000000000007918 */ /* 0x000fc00000000000 */
        /* <DEDUP_REMOVED lines=10> */
.L_x_2:


//--------------------- .nv.global.init           --------------------------
	.section	.nv.global.init,"aw",@progbits
.nv.global.init:
	.type		$str,@object
	.size		$str,(.L_0 - $str)
$str:
        /*0000*/ 	.byte	0x74, 0x68, 0x72, 0x65, 0x61, 0x64, 0x49, 0x64, 0x78, 0x2e, 0x78, 0x3d, 0x25, 0x64, 0x2c, 0x20
        /*0010*/ 	.byte	0x74, 0x68, 0x72, 0x65, 0x61, 0x64, 0x49, 0x64, 0x78, 0x2e, 0x79, 0x3d, 0x25, 0x64, 0x2c, 0x20
        /*0020*/ 	.byte	0x74, 0x68, 0x72, 0x65, 0x61, 0x64, 0x49, 0x64, 0x78, 0x2e, 0x7a, 0x3d, 0x25, 0x64, 0x3b, 0x20
        /*0030*/ 	.byte	0x09, 0x20, 0x62, 0x6c, 0x6f, 0x63, 0x6b, 0x49, 0x64, 0x78, 0x2e, 0x78, 0x3d, 0x25, 0x64, 0x2c
        /*0040*/ 	.byte	0x20, 0x62, 0x6c, 0x6f, 0x63, 0x6b, 0x49, 0x64, 0x78, 0x2e, 0x79, 0x3d, 0x25, 0x64, 0x2c, 0x20
        /*0050*/ 	.byte	0x62, 0x6c, 0x6f, 0x63, 0x6b, 0x49, 0x64, 0x78, 0x2e, 0x7a, 0x3d, 0x25, 0x64, 0x3b, 0x20, 0x09
        /*0060*/ 	.byte	0x20, 0x67, 0x72, 0x69, 0x64, 0x44, 0x69, 0x6d, 0x2e, 0x78, 0x3d, 0x25, 0x64, 0x2c, 0x20, 0x67
        /*0070*/ 	.byte	0x72, 0x69, 0x64, 0x44, 0x69, 0x6d, 0x2e, 0x79, 0x3d, 0x25, 0x64, 0x2c, 0x20, 0x67, 0x72, 0x69
        /*0080*/ 	.byte	0x64, 0x44, 0x69, 0x6d, 0x2e, 0x7a, 0x3d, 0x25, 0x64, 0x0a, 0x00
.L_0:


//--------------------- .nv.shared.reserved.0     --------------------------
	.section	.nv.shared.reserved.0,"aw",@nobits
	.weak		__nv_reservedSMEM_offset_0_alias
	.size		__nv_reservedSMEM_offset_0_alias, 0, 64
	.other		__nv_reservedSMEM_offset_0_alias,@"STO_CUDA_RESERVED_SHARED STV_DEFAULT"
__nv_reservedSMEM_offset_0_alias:
	.zero		0
	.zero		64


//--------------------- .nv.constant0._Z11printKernelv --------------------------
	.section	.nv.constant0._Z11printKernelv,"a",@progbits
	.sectionflags	@""
	.align	4
.nv.constant0._Z11printKernelv:
	.zero		896


//--------------------- SYMBOLS --------------------------

	.type		.nv.reservedSmem.offset0,@object
	.size		.nv.reservedSmem.offset0,0x4
	.type		vprintf,@function
